//
// Generated by NVIDIA NVVM Compiler
//
// Compiler Build ID: CL-36424714
// Cuda compilation tools, release 13.0, V13.0.88
// Based on NVVM 20.0.0
//

.version 9.0
.target sm_100
.address_size 64

	// .globl	_Z11SobelFilterPhS_
// _ZZ11SobelFilterPhS_E7local_A has been demoted

.visible .entry _Z11SobelFilterPhS_(
	.param .u64 .ptr .align 1 _Z11SobelFilterPhS__param_0,
	.param .u64 .ptr .align 1 _Z11SobelFilterPhS__param_1
)
{
	.reg .pred 	%p<32>;
	.reg .b16 	%rs<36>;
	.reg .b32 	%r<27>;
	.reg .b64 	%rd<21>;
	// demoted variable
	.shared .align 1 .b8 _ZZ11SobelFilterPhS_E7local_A[144];
	ld.param.u64 	%rd5, [_Z11SobelFilterPhS__param_0];
	ld.param.u64 	%rd6, [_Z11SobelFilterPhS__param_1];
	cvta.to.global.u64 	%rd1, %rd6;
	cvta.to.global.u64 	%rd2, %rd5;
	mov.u32 	%r13, %nctaid.x;
	mov.u32 	%r14, %ntid.x;
	mul.lo.s32 	%r1, %r13, %r14;
	mov.u32 	%r15, %ntid.y;
	mov.u32 	%r2, %tid.x;
	mov.u32 	%r16, %tid.y;
	mov.u32 	%r17, %ctaid.x;
	mad.lo.s32 	%r3, %r17, %r14, %r2;
	mov.u32 	%r18, %ctaid.y;
	mad.lo.s32 	%r4, %r18, %r15, %r16;
	mul.lo.s32 	%r5, %r4, %r1;
	add.s32 	%r6, %r5, %r3;
	cvt.s64.s32 	%rd7, %r6;
	add.s64 	%rd3, %rd2, %rd7;
	ld.global.u8 	%rs1, [%rd3];
	mov.u32 	%r19, _ZZ11SobelFilterPhS_E7local_A;
	mad.lo.s32 	%r7, %r16, 12, %r19;
	add.s32 	%r8, %r7, 12;
	add.s32 	%r9, %r8, %r2;
	st.shared.u8 	[%r9+1], %rs1;
	setp.eq.s32 	%p5, %r16, 0;
	setp.ne.s32 	%p6, %r4, 0;
	and.pred  	%p1, %p5, %p6;
	setp.eq.s32 	%p7, %r16, 9;
	setp.ne.s32 	%p8, %r4, 4999;
	and.pred  	%p2, %p7, %p8;
	setp.eq.s32 	%p9, %r2, 0;
	setp.ne.s32 	%p10, %r3, 0;
	and.pred  	%p3, %p9, %p10;
	setp.eq.s32 	%p11, %r2, 9;
	setp.ne.s32 	%p12, %r3, 4999;
	and.pred  	%p4, %p11, %p12;
	and.pred  	%p13, %p1, %p3;
	sub.s32 	%r10, %r5, %r1;
	add.s32 	%r11, %r3, 1;
	add.s32 	%r20, %r11, %r10;
	cvt.s64.s32 	%rd8, %r20;
	add.s64 	%rd4, %rd2, %rd8;
	not.pred 	%p14, %p13;
	@%p14 bra 	$L__BB0_2;
	cvt.s64.s32 	%rd13, %r10;
	cvt.s64.s32 	%rd14, %r3;
	add.s64 	%rd15, %rd14, %rd13;
	add.s64 	%rd16, %rd2, %rd15;
	ld.global.u8 	%rs5, [%rd16+-1];
	st.shared.u8 	[_ZZ11SobelFilterPhS_E7local_A], %rs5;
	bra.uni 	$L__BB0_8;
$L__BB0_2:
	and.pred  	%p15, %p1, %p4;
	not.pred 	%p16, %p15;
	@%p16 bra 	$L__BB0_4;
	ld.global.u8 	%rs4, [%rd4];
	st.shared.u8 	[_ZZ11SobelFilterPhS_E7local_A+11], %rs4;
	bra.uni 	$L__BB0_8;
$L__BB0_4:
	and.pred  	%p17, %p2, %p3;
	not.pred 	%p18, %p17;
	@%p18 bra 	$L__BB0_6;
	add.s32 	%r23, %r5, %r1;
	add.s32 	%r24, %r3, %r23;
	add.s32 	%r25, %r24, -1;
	cvt.s64.s32 	%rd11, %r25;
	add.s64 	%rd12, %rd2, %rd11;
	ld.global.u8 	%rs3, [%rd12];
	st.shared.u8 	[_ZZ11SobelFilterPhS_E7local_A+132], %rs3;
	bra.uni 	$L__BB0_8;
$L__BB0_6:
	and.pred  	%p19, %p2, %p4;
	not.pred 	%p20, %p19;
	@%p20 bra 	$L__BB0_8;
	add.s32 	%r21, %r5, %r1;
	add.s32 	%r22, %r11, %r21;
	cvt.s64.s32 	%rd9, %r22;
	add.s64 	%rd10, %rd2, %rd9;
	ld.global.u8 	%rs2, [%rd10];
	st.shared.u8 	[_ZZ11SobelFilterPhS_E7local_A+143], %rs2;
$L__BB0_8:
	add.s32 	%r12, %r19, %r2;
	not.pred 	%p21, %p1;
	@%p21 bra 	$L__BB0_10;
	ld.global.u8 	%rs6, [%rd4+-1];
	st.shared.u8 	[%r12+1], %rs6;
$L__BB0_10:
	not.pred 	%p22, %p3;
	@%p22 bra 	$L__BB0_12;
	ld.global.u8 	%rs7, [%rd3+-1];
	st.shared.u8 	[%r8], %rs7;
$L__BB0_12:
	not.pred 	%p23, %p2;
	@%p23 bra 	$L__BB0_14;
	st.shared.u8 	[%r12+133], %rs1;
$L__BB0_14:
	not.pred 	%p24, %p4;
	@%p24 bra 	$L__BB0_16;
	ld.global.u8 	%rs8, [%rd3+1];
	st.shared.u8 	[%r7+23], %rs8;
$L__BB0_16:
	bar.sync 	0;
	setp.ne.s32 	%p25, %r4, 0;
	setp.ne.s32 	%p26, %r3, 0;
	and.pred  	%p27, %p25, %p26;
	setp.ne.s32 	%p28, %r4, 4999;
	and.pred  	%p29, %p28, %p27;
	setp.ne.s32 	%p30, %r3, 4999;
	and.pred  	%p31, %p30, %p29;
	@%p31 bra 	$L__BB0_18;
	add.s64 	%rd20, %rd1, %rd7;
	mov.b16 	%rs35, 0;
	st.global.u8 	[%rd20], %rs35;
	bra.uni 	$L__BB0_19;
$L__BB0_18:
	ld.shared.u8 	%rs9, [%r9+-12];
	ld.shared.u8 	%rs10, [%r9+-11];
	shl.b16 	%rs11, %rs10, 1;
	ld.shared.u8 	%rs12, [%r9+-10];
	add.s16 	%rs13, %rs9, %rs12;
	add.s16 	%rs14, %rs11, %rs13;
	ld.shared.u8 	%rs15, [%r9];
	shl.b16 	%rs16, %rs15, 1;
	add.s16 	%rs17, %rs16, %rs9;
	ld.shared.u8 	%rs18, [%r9+2];
	shl.b16 	%rs19, %rs18, 1;
	ld.shared.u8 	%rs20, [%r9+12];
	add.s16 	%rs21, %rs19, %rs12;
	add.s16 	%rs22, %rs17, %rs20;
	sub.s16 	%rs23, %rs21, %rs22;
	sub.s16 	%rs24, %rs20, %rs14;
	ld.shared.u8 	%rs25, [%r9+13];
	shl.b16 	%rs26, %rs25, 1;
	add.s16 	%rs27, %rs24, %rs26;
	ld.shared.u8 	%rs28, [%r9+14];
	add.s16 	%rs29, %rs23, %rs28;
	add.s16 	%rs30, %rs27, %rs28;
	abs.s16 	%rs31, %rs29;
	abs.s16 	%rs32, %rs30;
	add.s16 	%rs33, %rs32, %rs31;
	min.u16 	%rs34, %rs33, 255;
	add.s64 	%rd18, %rd1, %rd7;
	st.global.u8 	[%rd18], %rs34;
$L__BB0_19:
	ret;

}


// ===== COMPILED SASS (sm_100) =====

	.target	sm_100

	.elftype	@"ET_EXEC"


//--------------------- .note.nv.tkinfo           --------------------------
	.section	.note.nv.tkinfo,"",@"SHT_NOTE"
	.sectionflags	@"SHF_NOTE_NV_TKINFO"
	.tkinfo
        /*0018*/ 	.word	0x00000002
        /*0030*/ 	.string	""
        /*0030*/ 	.string	"ptxas"
        /*0030*/ 	.string	"Cuda compilation tools, release 13.0, V13.0.88"
        /*0030*/ 	.string	"Build cuda_13.0.r13.0/compiler.36424714_0"
        /*0030*/ 	.string	"-arch sm_100 -m 64 "



//--------------------- .note.nv.cuinfo           --------------------------
	.section	.note.nv.cuinfo,"",@"SHT_NOTE"
	.sectionflags	@"SHF_NOTE_NV_CUINFO"
        /*0018*/ 	.short	0x0002
        /*001a*/ 	.short	0x0064
        /*001c*/ 	.short	0x0082
	.zero		2


//--------------------- .nv.info                  --------------------------
	.section	.nv.info,"",@"SHT_CUDA_INFO"
	.align	4


	//----- nvinfo : EIATTR_REGCOUNT
	.align		4
        /*0000*/ 	.byte	0x04, 0x2f
        /*0002*/ 	.short	(.L_1 - .L_0)
	.align		4
.L_0:
        /*0004*/ 	.word	index@(_Z11SobelFilterPhS_)
        /*0008*/ 	.word	0x00000014


	//----- nvinfo : EIATTR_FRAME_SIZE
	.align		4
.L_1:
        /*000c*/ 	.byte	0x04, 0x11
        /*000e*/ 	.short	(.L_3 - .L_2)
	.align		4
.L_2:
        /*0010*/ 	.word	index@(_Z11SobelFilterPhS_)
        /*0014*/ 	.word	0x00000000


	//----- nvinfo : EIATTR_MIN_STACK_SIZE
	.align		4
.L_3:
        /*0018*/ 	.byte	0x04, 0x12
        /*001a*/ 	.short	(.L_5 - .L_4)
	.align		4
.L_4:
        /*001c*/ 	.word	index@(_Z11SobelFilterPhS_)
        /*0020*/ 	.word	0x00000000
.L_5:


//--------------------- .nv.compat                --------------------------
	.section	.nv.compat,"",@"SHT_CUDA_COMPAT_INFO"
	.align	4
        /*0000*/ 	.byte	0x02, 0x09, 0x00, 0x00, 0x02, 0x02, 0x01, 0x00, 0x02, 0x05, 0x05, 0x00, 0x03, 0x07, 0x01, 0x01
        /*0010*/ 	.byte	0x02, 0x03, 0x00, 0x00, 0x02, 0x06, 0x01, 0x00, 0x04, 0x0b, 0x08, 0x00, 0x09, 0x00, 0x00, 0x00
        /*0020*/ 	.byte	0x00, 0x00, 0x00, 0x00


//--------------------- .nv.info._Z11SobelFilterPhS_ --------------------------
	.section	.nv.info._Z11SobelFilterPhS_,"",@"SHT_CUDA_INFO"
	.sectionflags	@""
	.align	4


	//----- nvinfo : EIATTR_CUDA_API_VERSION
	.align		4
        /*0000*/ 	.byte	0x04, 0x37
        /*0002*/ 	.short	(.L_7 - .L_6)
.L_6:
        /*0004*/ 	.word	0x00000082


	//----- nvinfo : EIATTR_KPARAM_INFO
	.align		4
.L_7:
        /*0008*/ 	.byte	0x04, 0x17
        /*000a*/ 	.short	(.L_9 - .L_8)
.L_8:
        /*000c*/ 	.word	0x00000000
        /*0010*/ 	.short	0x0001
        /*0012*/ 	.short	0x0008
        /*0014*/ 	.byte	0x00, 0xf5, 0x21, 0x00


	//----- nvinfo : EIATTR_KPARAM_INFO
	.align		4
.L_9:
        /*0018*/ 	.byte	0x04, 0x17
        /*001a*/ 	.short	(.L_11 - .L_10)
.L_10:
        /*001c*/ 	.word	0x00000000
        /*0020*/ 	.short	0x0000
        /*0022*/ 	.short	0x0000
        /*0024*/ 	.byte	0x00, 0xf5, 0x21, 0x00


	//----- nvinfo : EIATTR_SPARSE_MMA_MASK
	.align		4
.L_11:
        /*0028*/ 	.byte	0x03, 0x50
        /*002a*/ 	.short	0x0000


	//----- nvinfo : EIATTR_MAXREG_COUNT
	.align		4
        /*002c*/ 	.byte	0x03, 0x1b
        /*002e*/ 	.short	0x00ff


	//----- nvinfo : EIATTR_NUM_BARRIERS
	.align		4
        /*0030*/ 	.byte	0x02, 0x4c
        /*0032*/ 	.byte	0x01
	.zero		1


	//----- nvinfo : EIATTR_MERCURY_ISA_VERSION
	.align		4
        /*0034*/ 	.byte	0x03, 0x5f
        /*0036*/ 	.short	0x0101


	//----- nvinfo : EIATTR_VRC_CTA_INIT_COUNT
	.align		4
        /*0038*/ 	.byte	0x02, 0x4a
	.zero		1
	.zero		1


	//----- nvinfo : EIATTR_EXIT_INSTR_OFFSETS
	.align		4
        /*003c*/ 	.byte	0x04, 0x1c
        /*003e*/ 	.short	(.L_13 - .L_12)


	//   ....[0]....
.L_12:
        /*0040*/ 	.word	0x00000550


	//   ....[1]....
        /*0044*/ 	.word	0x00000770


	//----- nvinfo : EIATTR_CRS_STACK_SIZE
	.align		4
.L_13:
        /*0048*/ 	.byte	0x04, 0x1e
        /*004a*/ 	.short	(.L_15 - .L_14)
.L_14:
        /*004c*/ 	.word	0x00000000


	//----- nvinfo : EIATTR_CBANK_PARAM_SIZE
	.align		4
.L_15:
        /*0050*/ 	.byte	0x03, 0x19
        /*0052*/ 	.short	0x0010


	//----- nvinfo : EIATTR_PARAM_CBANK
	.align		4
        /*0054*/ 	.byte	0x04, 0x0a
        /*0056*/ 	.short	(.L_17 - .L_16)
	.align		4
.L_16:
        /*0058*/ 	.word	index@(.nv.constant0._Z11SobelFilterPhS_)
        /*005c*/ 	.short	0x0380
        /*005e*/ 	.short	0x0010


	//----- nvinfo : EIATTR_SW_WAR
	.align		4
.L_17:
        /*0060*/ 	.byte	0x04, 0x36
        /*0062*/ 	.short	(.L_19 - .L_18)
.L_18:
        /*0064*/ 	.word	0x00000008
.L_19:


//--------------------- .nv.callgraph             --------------------------
	.section	.nv.callgraph,"",@"SHT_CUDA_CALLGRAPH"
	.align	4
	.sectionentsize	8
	.align		4
        /*0000*/ 	.word	0x00000000
	.align		4
        /*0004*/ 	.word	0xffffffff
	.align		4
        /*0008*/ 	.word	0x00000000
	.align		4
        /*000c*/ 	.word	0xfffffffe
	.align		4
        /*0010*/ 	.word	0x00000000
	.align		4
        /*0014*/ 	.word	0xfffffffd
	.align		4
        /*0018*/ 	.word	0x00000000
	.align		4
        /*001c*/ 	.word	0xfffffffc


//--------------------- .text._Z11SobelFilterPhS_ --------------------------
	.section	.text._Z11SobelFilterPhS_,"ax",@progbits
	.align	128
        .global         _Z11SobelFilterPhS_
        .type           _Z11SobelFilterPhS_,@function
        .size           _Z11SobelFilterPhS_,(.L_x_5 - _Z11SobelFilterPhS_)
        .other          _Z11SobelFilterPhS_,@"STO_CUDA_ENTRY STV_DEFAULT"
_Z11SobelFilterPhS_:
.text._Z11SobelFilterPhS_:
[----:B------:R-:W-:Y:S01]  /*0000*/  LDC R1, c[0x0][0x37c] ;  /* 0x0000df00ff017b82 */ /* 0x000fe20000000800 */
[----:B------:R-:W0:Y:S01]  /*0010*/  S2R R17, SR_TID.Y ;  /* 0x0000000000117919 */ /* 0x000e220000002200 */
[----:B------:R-:W1:Y:S01]  /*0020*/  LDCU UR4, c[0x0][0x370] ;  /* 0x00006e00ff0477ac */ /* 0x000e620008000800 */
[----:B------:R-:W2:Y:S01]  /*0030*/  S2R R6, SR_TID.X ;  /* 0x0000000000067919 */ /* 0x000ea20000002100 */
[----:B------:R-:W1:Y:S01]  /*0040*/  LDCU UR5, c[0x0][0x360] ;  /* 0x00006c00ff0577ac */ /* 0x000e620008000800 */
[----:B------:R-:W2:Y:S01]  /*0050*/  S2R R3, SR_CTAID.X ;  /* 0x0000000000037919 */ /* 0x000ea20000002500 */
[----:B------:R-:W0:Y:S01]  /*0060*/  LDCU UR6, c[0x0][0x364] ;  /* 0x00006c80ff0677ac */ /* 0x000e220008000800 */
[----:B------:R-:W0:Y:S01]  /*0070*/  S2R R10, SR_CTAID.Y ;  /* 0x00000000000a7919 */ /* 0x000e220000002600 */
[----:B------:R-:W3:Y:S01]  /*0080*/  LDCU.64 UR10, c[0x0][0x380] ;  /* 0x00007000ff0a77ac */ /* 0x000ee20008000a00 */
[----:B------:R-:W4:Y:S01]  /*0090*/  LDCU.64 UR8, c[0x0][0x358] ;  /* 0x00006b00ff0877ac */ /* 0x000f220008000a00 */
[----:B-1----:R-:W-:-:S02]  /*00a0*/  UIMAD UR4, UR4, UR5, URZ ;  /* 0x00000005040472a4 */ /* 0x002fc4000f8e02ff */
[----:B--2---:R-:W-:Y:S02]  /*00b0*/  IMAD R12, R3, UR5, R6 ;  /* 0x00000005030c7c24 */ /* 0x004fe4000f8e0206 */
[----:B0-----:R-:W-:-:S03]  /*00c0*/  IMAD R10, R10, UR6, R17 ;  /* 0x000000060a0a7c24 */ /* 0x001fc6000f8e0211 */
[----:B------:R-:W-:Y:S01]  /*00d0*/  ISETP.NE.AND P2, PT, R12, RZ, PT ;  /* 0x000000ff0c00720c */ /* 0x000fe20003f45270 */
[C---:B------:R-:W-:Y:S01]  /*00e0*/  IMAD R13, R10.reuse, UR4, RZ ;  /* 0x000000040a0d7c24 */ /* 0x040fe2000f8e02ff */
[----:B------:R-:W-:Y:S02]  /*00f0*/  ISETP.NE.AND P1, PT, R10, RZ, PT ;  /* 0x000000ff0a00720c */ /* 0x000fe40003f25270 */
[----:B------:R-:W-:Y:S01]  /*0100*/  ISETP.EQ.AND P4, PT, R6, RZ, P2 ;  /* 0x000000ff0600720c */ /* 0x000fe20001782270 */
[----:B------:R-:W-:Y:S01]  /*0110*/  IMAD.IADD R7, R12, 0x1, R13 ;  /* 0x000000010c077824 */ /* 0x000fe200078e020d */
[----:B------:R-:W-:Y:S01]  /*0120*/  ISETP.EQ.AND P1, PT, R17, RZ, P1 ;  /* 0x000000ff1100720c */ /* 0x000fe20000f22270 */
[----:B------:R-:W-:-:S03]  /*0130*/  VIADD R15, R13, -UR4 ;  /* 0x800000040d0f7c36 */ /* 0x000fc60008000000 */
[----:B------:R-:W-:Y:S02]  /*0140*/  PLOP3.LUT P5, PT, P1, P4, PT, 0x80, 0x8 ;  /* 0x000000000008781c */ /* 0x000fe40000fa9070 */
[----:B------:R-:W-:Y:S02]  /*0150*/  SHF.R.S32.HI R0, RZ, 0x1f, R7 ;  /* 0x0000001fff007819 */ /* 0x000fe40000011407 */
[----:B---3--:R-:W-:-:S04]  /*0160*/  IADD3 R2, P0, PT, R7, UR10, RZ ;  /* 0x0000000a07027c10 */ /* 0x008fc8000ff1e0ff */
[----:B------:R-:W-:-:S05]  /*0170*/  IADD3.X R3, PT, PT, R0, UR11, RZ, P0, !PT ;  /* 0x0000000b00037c10 */ /* 0x000fca00087fe4ff */
[--C-:B------:R-:W-:Y:S01]  /*0180*/  @P5 SHF.R.S32.HI R5, RZ, 0x1f, R15.reuse ;  /* 0x0000001fff055819 */ /* 0x100fe2000001140f */
[----:B----4-:R-:W2:Y:S01]  /*0190*/  LDG.E.U8 R9, desc[UR8][R2.64] ;  /* 0x0000000802097981 */ /* 0x010ea2000c1e1100 */
[----:B------:R-:W-:Y:S02]  /*01a0*/  @P5 SHF.R.S32.HI R8, RZ, 0x1f, R12 ;  /* 0x0000001fff085819 */ /* 0x000fe4000001140c */
[----:B------:R-:W-:-:S04]  /*01b0*/  @P5 IADD3 R4, P3, P6, R12, UR10, R15 ;  /* 0x0000000a0c045c10 */ /* 0x000fc8000fe7e00f */
[----:B------:R-:W-:-:S05]  /*01c0*/  @P5 IADD3.X R5, PT, PT, R8, UR11, R5, P3, P6 ;  /* 0x0000000b08055c10 */ /* 0x000fca0009fec405 */
[----:B------:R0:W3:Y:S01]  /*01d0*/  @P5 LDG.E.U8 R16, desc[UR8][R4.64+-0x1] ;  /* 0xffffff0804105981 */ /* 0x0000e2000c1e1100 */
[----:B------:R-:W1:Y:S01]  /*01e0*/  S2UR UR6, SR_CgaCtaId ;  /* 0x00000000000679c3 */ /* 0x000e620000008800 */
[----:B------:R-:W-:Y:S02]  /*01f0*/  UMOV UR5, 0x400 ;  /* 0x0000040000057882 */ /* 0x000fe40000000000 */
[----:B-1----:R-:W-:-:S06]  /*0200*/  ULEA UR5, UR6, UR5, 0x18 ;  /* 0x0000000506057291 */ /* 0x002fcc000f8ec0ff */
[----:B------:R-:W-:-:S04]  /*0210*/  IMAD.U32 R8, RZ, RZ, UR5 ;  /* 0x00000005ff087e24 */ /* 0x000fc8000f8e00ff */
[----:B------:R-:W-:-:S04]  /*0220*/  IMAD R11, R17, 0xc, R8 ;  /* 0x0000000c110b7824 */ /* 0x000fc800078e0208 */
[----:B------:R-:W-:Y:S02]  /*0230*/  IMAD.IADD R8, R11, 0x1, R6 ;  /* 0x000000010b087824 */ /* 0x000fe400078e0206 */
[----:B------:R-:W-:-:S04]  /*0240*/  VIADD R14, R12, 0x1 ;  /* 0x000000010c0e7836 */ /* 0x000fc80000000000 */
[----:B------:R-:W-:Y:S01]  /*0250*/  IMAD.IADD R15, R15, 0x1, R14 ;  /* 0x000000010f0f7824 */ /* 0x000fe200078e020e */
[----:B------:R-:W-:Y:S01]  /*0260*/  ISETP.NE.AND P0, PT, R10, 0x1387, PT ;  /* 0x000013870a00780c */ /* 0x000fe20003f05270 */
[----:B------:R-:W-:Y:S01]  /*0270*/  BSSY.RECONVERGENT B0, `(.L_x_0) ;  /* 0x000001e000007945 */ /* 0x000fe20003800200 */
[----:B------:R-:W-:Y:S02]  /*0280*/  ISETP.NE.AND P3, PT, R12, 0x1387, PT ;  /* 0x000013870c00780c */ /* 0x000fe40003f65270 */
[----:B0-----:R-:W-:Y:S02]  /*0290*/  IADD3 R4, P6, PT, R15, UR10, RZ ;  /* 0x0000000a0f047c10 */ /* 0x001fe4000ffde0ff */
[----:B------:R-:W-:Y:S02]  /*02a0*/  ISETP.EQ.AND P0, PT, R17, 0x9, P0 ;  /* 0x000000091100780c */ /* 0x000fe40000702270 */
[----:B------:R-:W-:Y:S02]  /*02b0*/  ISETP.EQ.AND P3, PT, R6, 0x9, P3 ;  /* 0x000000090600780c */ /* 0x000fe40001f62270 */
[----:B------:R-:W-:Y:S01]  /*02c0*/  LEA.HI.X.SX32 R5, R15, UR11, 0x1, P6 ;  /* 0x0000000b0f057c11 */ /* 0x000fe2000b0f0eff */
[----:B--2---:R0:W-:Y:S04]  /*02d0*/  STS.U8 [R8+0xd], R9 ;  /* 0x00000d0908007388 */ /* 0x0041e80000000000 */
[----:B---3--:R0:W-:Y:S01]  /*02e0*/  @P5 STS.U8 [UR5], R16 ;  /* 0x00000010ff005988 */ /* 0x0081e20008000005 */
[----:B------:R-:W-:Y:S05]  /*02f0*/  @P5 BRA `(.L_x_1) ;  /* 0x0000000000545947 */ /* 0x000fea0003800000 */
[----:B------:R-:W-:-:S13]  /*0300*/  PLOP3.LUT P5, PT, P1, P3, PT, 0x80, 0x8 ;  /* 0x000000000008781c */ /* 0x000fda0000fa7070 */
[----:B------:R-:W-:Y:S05]  /*0310*/  @!P5 BRA `(.L_x_2) ;  /* 0x00000000000cd947 */ /* 0x000fea0003800000 */
[----:B------:R-:W2:Y:S04]  /*0320*/  LDG.E.U8 R13, desc[UR8][R4.64] ;  /* 0x00000008040d7981 */ /* 0x000ea8000c1e1100 */
[----:B--2---:R1:W-:Y:S01]  /*0330*/  STS.U8 [UR5+0xb], R13 ;  /* 0x00000b0dff007988 */ /* 0x0043e20008000005 */
[----:B------:R-:W-:Y:S05]  /*0340*/  BRA `(.L_x_1) ;  /* 0x0000000000407947 */ /* 0x000fea0003800000 */
.L_x_2:
[----:B------:R-:W-:-:S13]  /*0350*/  PLOP3.LUT P5, PT, P0, P4, PT, 0x80, 0x8 ;  /* 0x000000000008781c */ /* 0x000fda00007a9070 */
[----:B------:R-:W-:Y:S05]  /*0360*/  @!P5 BRA `(.L_x_3) ;  /* 0x00000000001cd947 */ /* 0x000fea0003800000 */
[----:B------:R-:W-:-:S05]  /*0370*/  IADD3 R13, PT, PT, R12, UR4, R13 ;  /* 0x000000040c0d7c10 */ /* 0x000fca000fffe00d */
[----:B------:R-:W-:-:S05]  /*0380*/  VIADD R13, R13, 0xffffffff ;  /* 0xffffffff0d0d7836 */ /* 0x000fca0000000000 */
[----:B------:R-:W-:-:S04]  /*0390*/  IADD3 R14, P5, PT, R13, UR10, RZ ;  /* 0x0000000a0d0e7c10 */ /* 0x000fc8000ffbe0ff */
[----:B------:R-:W-:-:S05]  /*03a0*/  LEA.HI.X.SX32 R15, R13, UR11, 0x1, P5 ;  /* 0x0000000b0d0f7c11 */ /* 0x000fca000a8f0eff */
[----:B------:R-:W2:Y:S04]  /*03b0*/  LDG.E.U8 R14, desc[UR8][R14.64] ;  /* 0x000000080e0e7981 */ /* 0x000ea8000c1e1100 */
[----:B--2---:R2:W-:Y:S01]  /*03c0*/  STS.U8 [UR5+0x84], R14 ;  /* 0x0000840eff007988 */ /* 0x0045e20008000005 */
[----:B------:R-:W-:Y:S05]  /*03d0*/  BRA `(.L_x_1) ;  /* 0x00000000001c7947 */ /* 0x000fea0003800000 */
.L_x_3:
[----:B------:R-:W-:-:S13]  /*03e0*/  PLOP3.LUT P5, PT, P0, P3, PT, 0x80, 0x8 ;  /* 0x000000000008781c */ /* 0x000fda00007a7070 */
[----:B------:R-:W-:Y:S05]  /*03f0*/  @!P5 BRA `(.L_x_1) ;  /* 0x000000000014d947 */ /* 0x000fea0003800000 */
[----:B------:R-:W-:-:S04]  /*0400*/  IADD3 R13, PT, PT, R14, UR4, R13 ;  /* 0x000000040e0d7c10 */ /* 0x000fc8000fffe00d */
[----:B------:R-:W-:-:S04]  /*0410*/  IADD3 R14, P5, PT, R13, UR10, RZ ;  /* 0x0000000a0d0e7c10 */ /* 0x000fc8000ffbe0ff */
[----:B------:R-:W-:-:S05]  /*0420*/  LEA.HI.X.SX32 R15, R13, UR11, 0x1, P5 ;  /* 0x0000000b0d0f7c11 */ /* 0x000fca000a8f0eff */
[----:B------:R-:W2:Y:S04]  /*0430*/  LDG.E.U8 R14, desc[UR8][R14.64] ;  /* 0x000000080e0e7981 */ /* 0x000ea8000c1e1100 */
[----:B--2---:R3:W-:Y:S02]  /*0440*/  STS.U8 [UR5+0x8f], R14 ;  /* 0x00008f0eff007988 */ /* 0x0047e40008000005 */
.L_x_1:
[----:B------:R-:W-:Y:S05]  /*0450*/  BSYNC.RECONVERGENT B0 ;  /* 0x0000000000007941 */ /* 0x000fea0003800200 */
.L_x_0:
[----:B------:R-:W4:Y:S04]  /*0460*/  @P1 LDG.E.U8 R5, desc[UR8][R4.64+-0x1] ;  /* 0xffffff0804051981 */ /* 0x000f28000c1e1100 */
[----:B--23--:R-:W2:Y:S04]  /*0470*/  @P4 LDG.E.U8 R14, desc[UR8][R2.64+-0x1] ;  /* 0xffffff08020e4981 */ /* 0x00cea8000c1e1100 */
[----:B0-----:R-:W3:Y:S01]  /*0480*/  @P3 LDG.E.U8 R16, desc[UR8][R2.64+0x1] ;  /* 0x0000010802103981 */ /* 0x001ee2000c1e1100 */
[----:B------:R-:W-:-:S04]  /*0490*/  ISETP.NE.AND P2, PT, R10, RZ, P2 ;  /* 0x000000ff0a00720c */ /* 0x000fc80001745270 */
[----:B------:R-:W-:-:S04]  /*04a0*/  ISETP.NE.AND P2, PT, R10, 0x1387, P2 ;  /* 0x000013870a00780c */ /* 0x000fc80001745270 */
[----:B------:R-:W-:-:S13]  /*04b0*/  ISETP.NE.AND P2, PT, R12, 0x1387, P2 ;  /* 0x000013870c00780c */ /* 0x000fda0001745270 */
[----:B-1----:R-:W0:Y:S02]  /*04c0*/  @!P2 LDC.64 R12, c[0x0][0x388] ;  /* 0x0000e200ff0cab82 */ /* 0x002e240000000a00 */
[----:B0-----:R-:W-:-:S05]  /*04d0*/  @!P2 IADD3 R12, P5, PT, R7, R12, RZ ;  /* 0x0000000c070ca210 */ /* 0x001fca0007fbe0ff */
[----:B------:R-:W-:Y:S01]  /*04e0*/  @!P2 IMAD.X R13, R0, 0x1, R13, P5 ;  /* 0x00000001000da824 */ /* 0x000fe200028e060d */
[----:B----4-:R0:W-:Y:S04]  /*04f0*/  @P1 STS.U8 [R6+UR5+0x1], R5 ;  /* 0x0000010506001988 */ /* 0x0101e80008000005 */
[----:B--2---:R0:W-:Y:S04]  /*0500*/  @P4 STS.U8 [R11+0xc], R14 ;  /* 0x00000c0e0b004388 */ /* 0x0041e80000000000 */
[----:B------:R0:W-:Y:S04]  /*0510*/  @P0 STS.U8 [R6+UR5+0x85], R9 ;  /* 0x0000850906000988 */ /* 0x0001e80008000005 */
[----:B---3--:R0:W-:Y:S01]  /*0520*/  @P3 STS.U8 [R11+0x17], R16 ;  /* 0x000017100b003388 */ /* 0x0081e20000000000 */
[----:B------:R-:W-:Y:S06]  /*0530*/  BAR.SYNC.DEFER_BLOCKING 0x0 ;  /* 0x0000000000007b1d */ /* 0x000fec0000010000 */
[----:B------:R0:W-:Y:S01]  /*0540*/  @!P2 STG.E.U8 desc[UR8][R12.64], RZ ;  /* 0x000000ff0c00a986 */ /* 0x0001e2000c101108 */
[----:B------:R-:W-:Y:S05]  /*0550*/  @!P2 EXIT ;  /* 0x000000000000a94d */ /* 0x000fea0003800000 */
[----:B------:R-:W-:Y:S01]  /*0560*/  LDS.U8 R2, [R8] ;  /* 0x0000000008027984 */ /* 0x000fe20000000000 */
[----:B------:R-:W1:Y:S03]  /*0570*/  LDCU.64 UR4, c[0x0][0x388] ;  /* 0x00007100ff0477ac */ /* 0x000e660008000a00 */
[----:B0-----:R-:W0:Y:S04]  /*0580*/  LDS.U8 R5, [R8+0x2] ;  /* 0x0000020008057984 */ /* 0x001e280000000000 */
[----:B------:R-:W2:Y:S04]  /*0590*/  LDS.U8 R3, [R8+0x1] ;  /* 0x0000010008037984 */ /* 0x000ea80000000000 */
[----:B------:R-:W3:Y:S04]  /*05a0*/  LDS.U8 R9, [R8+0xc] ;  /* 0x00000c0008097984 */ /* 0x000ee80000000000 */
[----:B------:R-:W4:Y:S04]  /*05b0*/  LDS.U8 R10, [R8+0x18] ;  /* 0x00001800080a7984 */ /* 0x000f280000000000 */
[----:B------:R-:W5:Y:S04]  /*05c0*/  LDS.U8 R6, [R8+0xe] ;  /* 0x00000e0008067984 */ /* 0x000f680000000000 */
[----:B------:R-:W1:Y:S04]  /*05d0*/  LDS.U8 R11, [R8+0x19] ;  /* 0x00001900080b7984 */ /* 0x000e680000000000 */
[----:B------:R-:W1:Y:S01]  /*05e0*/  LDS.U8 R13, [R8+0x1a] ;  /* 0x00001a00080d7984 */ /* 0x000e620000000000 */
[----:B0-----:R-:W-:-:S04]  /*05f0*/  IMAD.IADD R4, R2, 0x1, R5 ;  /* 0x0000000102047824 */ /* 0x001fc800078e0205 */
[----:B--2---:R-:W-:-:S04]  /*0600*/  IMAD R3, R3, 0x2, R4 ;  /* 0x0000000203037824 */ /* 0x004fc800078e0204 */
[----:B------:R-:W-:Y:S02]  /*0610*/  IMAD.MOV R3, RZ, RZ, -R3 ;  /* 0x000000ffff037224 */ /* 0x000fe400078e0a03 */
[----:B---3--:R-:W-:-:S03]  /*0620*/  IMAD R9, R9, 0x2, R2 ;  /* 0x0000000209097824 */ /* 0x008fc600078e0202 */
[----:B------:R-:W-:Y:S01]  /*0630*/  PRMT R3, R3, 0x7710, RZ ;  /* 0x0000771003037816 */ /* 0x000fe200000000ff */
[----:B----4-:R-:W-:Y:S02]  /*0640*/  IMAD.IADD R9, R9, 0x1, R10 ;  /* 0x0000000109097824 */ /* 0x010fe400078e020a */
[----:B-----5:R-:W-:Y:S02]  /*0650*/  IMAD R6, R6, 0x2, R5 ;  /* 0x0000000206067824 */ /* 0x020fe400078e0205 */
[----:B------:R-:W-:Y:S02]  /*0660*/  IMAD.MOV R2, RZ, RZ, -R9 ;  /* 0x000000ffff027224 */ /* 0x000fe400078e0a09 */
[----:B------:R-:W-:-:S03]  /*0670*/  IMAD.IADD R10, R10, 0x1, R3 ;  /* 0x000000010a0a7824 */ /* 0x000fc600078e0203 */
[----:B------:R-:W-:Y:S01]  /*0680*/  PRMT R2, R2, 0x7710, RZ ;  /* 0x0000771002027816 */ /* 0x000fe200000000ff */
[----:B-1----:R-:W-:-:S03]  /*0690*/  IMAD R10, R11, 0x2, R10 ;  /* 0x000000020b0a7824 */ /* 0x002fc600078e020a */
[----:B------:R-:W-:Y:S01]  /*06a0*/  IADD3 R6, PT, PT, R13, R6, R2 ;  /* 0x000000060d067210 */ /* 0x000fe20007ffe002 */
[----:B------:R-:W-:Y:S01]  /*06b0*/  IMAD.IADD R10, R10, 0x1, R13 ;  /* 0x000000010a0a7824 */ /* 0x000fe200078e020d */
[----:B------:R-:W-:Y:S02]  /*06c0*/  IADD3 R2, P0, PT, R7, UR4, RZ ;  /* 0x0000000407027c10 */ /* 0x000fe4000ff1e0ff */
[----:B------:R-:W-:Y:S02]  /*06d0*/  PRMT R6, R6, 0x9910, RZ ;  /* 0x0000991006067816 */ /* 0x000fe400000000ff */
[----:B------:R-:W-:Y:S02]  /*06e0*/  PRMT R10, R10, 0x9910, RZ ;  /* 0x000099100a0a7816 */ /* 0x000fe400000000ff */
[----:B------:R-:W-:Y:S02]  /*06f0*/  IABS R4, R6 ;  /* 0x0000000600047213 */ /* 0x000fe40000000000 */
[----:B------:R-:W-:-:S02]  /*0700*/  IABS R3, R10 ;  /* 0x0000000a00037213 */ /* 0x000fc40000000000 */
[----:B------:R-:W-:Y:S02]  /*0710*/  PRMT R4, R4, 0x7710, RZ ;  /* 0x0000771004047816 */ /* 0x000fe400000000ff */
[----:B------:R-:W-:-:S05]  /*0720*/  PRMT R3, R3, 0x7710, RZ ;  /* 0x0000771003037816 */ /* 0x000fca00000000ff */
[----:B------:R-:W-:Y:S01]  /*0730*/  IMAD.IADD R4, R4, 0x1, R3 ;  /* 0x0000000104047824 */ /* 0x000fe200078e0203 */
[----:B------:R-:W-:-:S04]  /*0740*/  IADD3.X R3, PT, PT, R0, UR5, RZ, P0, !PT ;  /* 0x0000000500037c10 */ /* 0x000fc800087fe4ff */
[----:B------:R-:W-:-:S05]  /*0750*/  VIMNMX.U16x2 R4, PT, PT, R4, 0xff00ff, PT ;  /* 0x00ff00ff04047848 */ /* 0x000fca0003fe0200 */
[----:B------:R-:W-:Y:S01]  /*0760*/  STG.E.U8 desc[UR8][R2.64], R4 ;  /* 0x0000000402007986 */ /* 0x000fe2000c101108 */
[----:B------:R-:W-:Y:S05]  /*0770*/  EXIT ;  /* 0x000000000000794d */ /* 0x000fea0003800000 */
.L_x_4:
[----:B------:R-:W-:-:S00]  /*0780*/  BRA `(.L_x_4) ;  /* 0xfffffffc00fc7947 */ /* 0x000fc0000383ffff */
[----:B------:R-:W-:-:S00]  /*0790*/  NOP ;  /* 0x0000000000007918 */ /* 0x000fc00000000000 */
        /* <DEDUP_REMOVED lines=14> */
.L_x_5:


//--------------------- .nv.shared._Z11SobelFilterPhS_ --------------------------
	.section	.nv.shared._Z11SobelFilterPhS_,"aw",@nobits
	.sectionflags	@""
.nv.shared._Z11SobelFilterPhS_:
	.zero		1168


//--------------------- .nv.shared.reserved.0     --------------------------
	.section	.nv.shared.reserved.0,"aw",@nobits
	.weak		__nv_reservedSMEM_offset_0_alias
	.size		__nv_reservedSMEM_offset_0_alias, 0, 64
	.other		__nv_reservedSMEM_offset_0_alias,@"STO_CUDA_RESERVED_SHARED STV_DEFAULT"
__nv_reservedSMEM_offset_0_alias:
	.zero		0
	.zero		64


//--------------------- .nv.constant0._Z11SobelFilterPhS_ --------------------------
	.section	.nv.constant0._Z11SobelFilterPhS_,"a",@progbits
	.sectionflags	@""
	.align	4
.nv.constant0._Z11SobelFilterPhS_:
	.zero		912


//--------------------- SYMBOLS --------------------------

	.type		.nv.reservedSmem.offset0,@object
	.size		.nv.reservedSmem.offset0,0x4
	.type		.nv.reservedSmem.cap,@object
	.size		.nv.reservedSmem.cap,0x4
